//
// Generated by NVIDIA NVVM Compiler
//
// Compiler Build ID: CL-36424714
// Cuda compilation tools, release 13.0, V13.0.88
// Based on NVVM 20.0.0
//

.version 9.0
.target sm_100
.address_size 64

	// .globl	_Z29transpose_uint8_t_to_uint16_tPhPtii
.const .align 4 .b8 cachedBinShifts[32768];

.visible .entry _Z29transpose_uint8_t_to_uint16_tPhPtii(
	.param .u64 .ptr .align 1 _Z29transpose_uint8_t_to_uint16_tPhPtii_param_0,
	.param .u64 .ptr .align 1 _Z29transpose_uint8_t_to_uint16_tPhPtii_param_1,
	.param .u32 _Z29transpose_uint8_t_to_uint16_tPhPtii_param_2,
	.param .u32 _Z29transpose_uint8_t_to_uint16_tPhPtii_param_3
)
{
	.reg .pred 	%p<4>;
	.reg .b16 	%rs<2>;
	.reg .b32 	%r<15>;
	.reg .b64 	%rd<9>;

	ld.param.u64 	%rd1, [_Z29transpose_uint8_t_to_uint16_tPhPtii_param_0];
	ld.param.u64 	%rd2, [_Z29transpose_uint8_t_to_uint16_tPhPtii_param_1];
	ld.param.u32 	%r5, [_Z29transpose_uint8_t_to_uint16_tPhPtii_param_2];
	ld.param.u32 	%r4, [_Z29transpose_uint8_t_to_uint16_tPhPtii_param_3];
	mov.u32 	%r6, %ctaid.x;
	mov.u32 	%r7, %ntid.x;
	mov.u32 	%r8, %tid.x;
	mad.lo.s32 	%r1, %r6, %r7, %r8;
	mov.u32 	%r9, %ctaid.y;
	mov.u32 	%r10, %ntid.y;
	mov.u32 	%r11, %tid.y;
	mad.lo.s32 	%r12, %r9, %r10, %r11;
	setp.ge.s32 	%p1, %r1, %r4;
	setp.ge.s32 	%p2, %r12, %r5;
	or.pred  	%p3, %p1, %p2;
	@%p3 bra 	$L__BB0_2;
	cvta.to.global.u64 	%rd3, %rd1;
	cvta.to.global.u64 	%rd4, %rd2;
	mad.lo.s32 	%r13, %r5, %r1, %r12;
	cvt.s64.s32 	%rd5, %r13;
	add.s64 	%rd6, %rd3, %rd5;
	ld.global.u8 	%rs1, [%rd6];
	mad.lo.s32 	%r14, %r4, %r12, %r1;
	mul.wide.s32 	%rd7, %r14, 2;
	add.s64 	%rd8, %rd4, %rd7;
	st.global.u16 	[%rd8], %rs1;
$L__BB0_2:
	ret;

}


// ===== COMPILED SASS (sm_100) =====

	.target	sm_100

	.elftype	@"ET_EXEC"


//--------------------- .note.nv.tkinfo           --------------------------
	.section	.note.nv.tkinfo,"",@"SHT_NOTE"
	.sectionflags	@"SHF_NOTE_NV_TKINFO"
	.tkinfo
        /*0018*/ 	.word	0x00000002
        /*0030*/ 	.string	""
        /*0030*/ 	.string	"ptxas"
        /*0030*/ 	.string	"Cuda compilation tools, release 13.0, V13.0.88"
        /*0030*/ 	.string	"Build cuda_13.0.r13.0/compiler.36424714_0"
        /*0030*/ 	.string	"-arch sm_100 -m 64 "



//--------------------- .note.nv.cuinfo           --------------------------
	.section	.note.nv.cuinfo,"",@"SHT_NOTE"
	.sectionflags	@"SHF_NOTE_NV_CUINFO"
        /*0018*/ 	.short	0x0002
        /*001a*/ 	.short	0x0064
        /*001c*/ 	.short	0x0082
	.zero		2


//--------------------- .nv.info                  --------------------------
	.section	.nv.info,"",@"SHT_CUDA_INFO"
	.align	4


	//----- nvinfo : EIATTR_REGCOUNT
	.align		4
        /*0000*/ 	.byte	0x04, 0x2f
        /*0002*/ 	.short	(.L_2 - .L_1)
	.align		4
.L_1:
        /*0004*/ 	.word	index@(_Z29transpose_uint8_t_to_uint16_tPhPtii)
        /*0008*/ 	.word	0x0000000a


	//----- nvinfo : EIATTR_FRAME_SIZE
	.align		4
.L_2:
        /*000c*/ 	.byte	0x04, 0x11
        /*000e*/ 	.short	(.L_4 - .L_3)
	.align		4
.L_3:
        /*0010*/ 	.word	index@(_Z29transpose_uint8_t_to_uint16_tPhPtii)
        /*0014*/ 	.word	0x00000000


	//----- nvinfo : EIATTR_MIN_STACK_SIZE
	.align		4
.L_4:
        /*0018*/ 	.byte	0x04, 0x12
        /*001a*/ 	.short	(.L_6 - .L_5)
	.align		4
.L_5:
        /*001c*/ 	.word	index@(_Z29transpose_uint8_t_to_uint16_tPhPtii)
        /*0020*/ 	.word	0x00000000
.L_6:


//--------------------- .nv.compat                --------------------------
	.section	.nv.compat,"",@"SHT_CUDA_COMPAT_INFO"
	.align	4
        /*0000*/ 	.byte	0x02, 0x09, 0x00, 0x00, 0x02, 0x02, 0x01, 0x00, 0x02, 0x05, 0x05, 0x00, 0x03, 0x07, 0x01, 0x01
        /*0010*/ 	.byte	0x02, 0x03, 0x00, 0x00, 0x02, 0x06, 0x01, 0x00, 0x04, 0x0b, 0x08, 0x00, 0x09, 0x00, 0x00, 0x00
        /*0020*/ 	.byte	0x00, 0x00, 0x00, 0x00


//--------------------- .nv.info._Z29transpose_uint8_t_to_uint16_tPhPtii --------------------------
	.section	.nv.info._Z29transpose_uint8_t_to_uint16_tPhPtii,"",@"SHT_CUDA_INFO"
	.sectionflags	@""
	.align	4


	//----- nvinfo : EIATTR_CUDA_API_VERSION
	.align		4
        /*0000*/ 	.byte	0x04, 0x37
        /*0002*/ 	.short	(.L_8 - .L_7)
.L_7:
        /*0004*/ 	.word	0x00000082


	//----- nvinfo : EIATTR_KPARAM_INFO
	.align		4
.L_8:
        /*0008*/ 	.byte	0x04, 0x17
        /*000a*/ 	.short	(.L_10 - .L_9)
.L_9:
        /*000c*/ 	.word	0x00000000
        /*0010*/ 	.short	0x0003
        /*0012*/ 	.short	0x0014
        /*0014*/ 	.byte	0x00, 0xf0, 0x11, 0x00


	//----- nvinfo : EIATTR_KPARAM_INFO
	.align		4
.L_10:
        /*0018*/ 	.byte	0x04, 0x17
        /*001a*/ 	.short	(.L_12 - .L_11)
.L_11:
        /*001c*/ 	.word	0x00000000
        /*0020*/ 	.short	0x0002
        /*0022*/ 	.short	0x0010
        /*0024*/ 	.byte	0x00, 0xf0, 0x11, 0x00


	//----- nvinfo : EIATTR_KPARAM_INFO
	.align		4
.L_12:
        /*0028*/ 	.byte	0x04, 0x17
        /*002a*/ 	.short	(.L_14 - .L_13)
.L_13:
        /*002c*/ 	.word	0x00000000
        /*0030*/ 	.short	0x0001
        /*0032*/ 	.short	0x0008
        /*0034*/ 	.byte	0x00, 0xf5, 0x21, 0x00


	//----- nvinfo : EIATTR_KPARAM_INFO
	.align		4
.L_14:
        /*0038*/ 	.byte	0x04, 0x17
        /*003a*/ 	.short	(.L_16 - .L_15)
.L_15:
        /*003c*/ 	.word	0x00000000
        /*0040*/ 	.short	0x0000
        /*0042*/ 	.short	0x0000
        /*0044*/ 	.byte	0x00, 0xf5, 0x21, 0x00


	//----- nvinfo : EIATTR_SPARSE_MMA_MASK
	.align		4
.L_16:
        /*0048*/ 	.byte	0x03, 0x50
        /*004a*/ 	.short	0x0000


	//----- nvinfo : EIATTR_MAXREG_COUNT
	.align		4
        /*004c*/ 	.byte	0x03, 0x1b
        /*004e*/ 	.short	0x00ff


	//----- nvinfo : EIATTR_MERCURY_ISA_VERSION
	.align		4
        /*0050*/ 	.byte	0x03, 0x5f
        /*0052*/ 	.short	0x0101


	//----- nvinfo : EIATTR_VRC_CTA_INIT_COUNT
	.align		4
        /*0054*/ 	.byte	0x02, 0x4a
	.zero		1
	.zero		1


	//----- nvinfo : EIATTR_EXIT_INSTR_OFFSETS
	.align		4
        /*0058*/ 	.byte	0x04, 0x1c
        /*005a*/ 	.short	(.L_18 - .L_17)


	//   ....[0]....
.L_17:
        /*005c*/ 	.word	0x000000c0


	//   ....[1]....
        /*0060*/ 	.word	0x00000170


	//----- nvinfo : EIATTR_CBANK_PARAM_SIZE
	.align		4
.L_18:
        /*0064*/ 	.byte	0x03, 0x19
        /*0066*/ 	.short	0x0018


	//----- nvinfo : EIATTR_PARAM_CBANK
	.align		4
        /*0068*/ 	.byte	0x04, 0x0a
        /*006a*/ 	.short	(.L_20 - .L_19)
	.align		4
.L_19:
        /*006c*/ 	.word	index@(.nv.constant0._Z29transpose_uint8_t_to_uint16_tPhPtii)
        /*0070*/ 	.short	0x0380
        /*0072*/ 	.short	0x0018


	//----- nvinfo : EIATTR_SW_WAR
	.align		4
.L_20:
        /*0074*/ 	.byte	0x04, 0x36
        /*0076*/ 	.short	(.L_22 - .L_21)
.L_21:
        /*0078*/ 	.word	0x00000008
.L_22:


//--------------------- .nv.callgraph             --------------------------
	.section	.nv.callgraph,"",@"SHT_CUDA_CALLGRAPH"
	.align	4
	.sectionentsize	8
	.align		4
        /*0000*/ 	.word	0x00000000
	.align		4
        /*0004*/ 	.word	0xffffffff
	.align		4
        /*0008*/ 	.word	0x00000000
	.align		4
        /*000c*/ 	.word	0xfffffffe
	.align		4
        /*0010*/ 	.word	0x00000000
	.align		4
        /*0014*/ 	.word	0xfffffffd
	.align		4
        /*0018*/ 	.word	0x00000000
	.align		4
        /*001c*/ 	.word	0xfffffffc


//--------------------- .nv.constant3             --------------------------
	.section	.nv.constant3,"a",@progbits
	.align	4
.nv.constant3:
	.type		cachedBinShifts,@object
	.size		cachedBinShifts,(.L_0 - cachedBinShifts)
cachedBinShifts:
	.zero		32768
.L_0:


//--------------------- .text._Z29transpose_uint8_t_to_uint16_tPhPtii --------------------------
	.section	.text._Z29transpose_uint8_t_to_uint16_tPhPtii,"ax",@progbits
	.align	128
        .global         _Z29transpose_uint8_t_to_uint16_tPhPtii
        .type           _Z29transpose_uint8_t_to_uint16_tPhPtii,@function
        .size           _Z29transpose_uint8_t_to_uint16_tPhPtii,(.L_x_1 - _Z29transpose_uint8_t_to_uint16_tPhPtii)
        .other          _Z29transpose_uint8_t_to_uint16_tPhPtii,@"STO_CUDA_ENTRY STV_DEFAULT"
_Z29transpose_uint8_t_to_uint16_tPhPtii:
.text._Z29transpose_uint8_t_to_uint16_tPhPtii:
[----:B------:R-:W-:Y:S01]  /*0000*/  LDC R1, c[0x0][0x37c] ;  /* 0x0000df00ff017b82 */ /* 0x000fe20000000800 */
[----:B------:R-:W0:Y:S07]  /*0010*/  S2R R2, SR_TID.Y ;  /* 0x0000000000027919 */ /* 0x000e2e0000002200 */
[----:B------:R-:W1:Y:S01]  /*0020*/  LDC R0, c[0x0][0x360] ;  /* 0x0000d800ff007b82 */ /* 0x000e620000000800 */
[----:B------:R-:W2:Y:S01]  /*0030*/  LDCU.64 UR6, c[0x0][0x390] ;  /* 0x00007200ff0677ac */ /* 0x000ea20008000a00 */
[----:B------:R-:W1:Y:S06]  /*0040*/  S2R R3, SR_TID.X ;  /* 0x0000000000037919 */ /* 0x000e6c0000002100 */
[----:B------:R-:W0:Y:S08]  /*0050*/  S2UR UR5, SR_CTAID.Y ;  /* 0x00000000000579c3 */ /* 0x000e300000002600 */
[----:B------:R-:W0:Y:S08]  /*0060*/  LDC R7, c[0x0][0x364] ;  /* 0x0000d900ff077b82 */ /* 0x000e300000000800 */
[----:B------:R-:W1:Y:S01]  /*0070*/  S2UR UR4, SR_CTAID.X ;  /* 0x00000000000479c3 */ /* 0x000e620000002500 */
[----:B0-----:R-:W-:-:S05]  /*0080*/  IMAD R7, R7, UR5, R2 ;  /* 0x0000000507077c24 */ /* 0x001fca000f8e0202 */
[----:B--2---:R-:W-:Y:S01]  /*0090*/  ISETP.GE.AND P0, PT, R7, UR6, PT ;  /* 0x0000000607007c0c */ /* 0x004fe2000bf06270 */
[----:B-1----:R-:W-:-:S05]  /*00a0*/  IMAD R0, R0, UR4, R3 ;  /* 0x0000000400007c24 */ /* 0x002fca000f8e0203 */
[----:B------:R-:W-:-:S13]  /*00b0*/  ISETP.GE.OR P0, PT, R0, UR7, P0 ;  /* 0x0000000700007c0c */ /* 0x000fda0008706670 */
[----:B------:R-:W-:Y:S05]  /*00c0*/  @P0 EXIT ;  /* 0x000000000000094d */ /* 0x000fea0003800000 */
[----:B------:R-:W0:Y:S01]  /*00d0*/  LDCU.64 UR8, c[0x0][0x380] ;  /* 0x00007000ff0877ac */ /* 0x000e220008000a00 */
[----:B------:R-:W-:Y:S01]  /*00e0*/  IMAD R2, R0, UR6, R7 ;  /* 0x0000000600027c24 */ /* 0x000fe2000f8e0207 */
[----:B------:R-:W1:Y:S04]  /*00f0*/  LDCU.64 UR4, c[0x0][0x358] ;  /* 0x00006b00ff0477ac */ /* 0x000e680008000a00 */
[----:B0-----:R-:W-:-:S04]  /*0100*/  IADD3 R4, P0, PT, R2, UR8, RZ ;  /* 0x0000000802047c10 */ /* 0x001fc8000ff1e0ff */
[----:B------:R-:W-:Y:S02]  /*0110*/  LEA.HI.X.SX32 R5, R2, UR9, 0x1, P0 ;  /* 0x0000000902057c11 */ /* 0x000fe400080f0eff */
[----:B------:R-:W0:Y:S04]  /*0120*/  LDC.64 R2, c[0x0][0x388] ;  /* 0x0000e200ff027b82 */ /* 0x000e280000000a00 */
[----:B-1----:R-:W2:Y:S01]  /*0130*/  LDG.E.U8 R5, desc[UR4][R4.64] ;  /* 0x0000000404057981 */ /* 0x002ea2000c1e1100 */
[----:B------:R-:W-:-:S04]  /*0140*/  IMAD R7, R7, UR7, R0 ;  /* 0x0000000707077c24 */ /* 0x000fc8000f8e0200 */
[----:B0-----:R-:W-:-:S05]  /*0150*/  IMAD.WIDE R2, R7, 0x2, R2 ;  /* 0x0000000207027825 */ /* 0x001fca00078e0202 */
[----:B--2---:R-:W-:Y:S01]  /*0160*/  STG.E.U16 desc[UR4][R2.64], R5 ;  /* 0x0000000502007986 */ /* 0x004fe2000c101504 */
[----:B------:R-:W-:Y:S05]  /*0170*/  EXIT ;  /* 0x000000000000794d */ /* 0x000fea0003800000 */
.L_x_0:
[----:B------:R-:W-:-:S00]  /*0180*/  BRA `(.L_x_0) ;  /* 0xfffffffc00fc7947 */ /* 0x000fc0000383ffff */
[----:B------:R-:W-:-:S00]  /*0190*/  NOP ;  /* 0x0000000000007918 */ /* 0x000fc00000000000 */
        /* <DEDUP_REMOVED lines=14> */
.L_x_1:


//--------------------- .nv.shared.reserved.0     --------------------------
	.section	.nv.shared.reserved.0,"aw",@nobits
	.weak		__nv_reservedSMEM_offset_0_alias
	.size		__nv_reservedSMEM_offset_0_alias, 0, 64
	.other		__nv_reservedSMEM_offset_0_alias,@"STO_CUDA_RESERVED_SHARED STV_DEFAULT"
__nv_reservedSMEM_offset_0_alias:
	.zero		0
	.zero		64


//--------------------- .nv.constant0._Z29transpose_uint8_t_to_uint16_tPhPtii --------------------------
	.section	.nv.constant0._Z29transpose_uint8_t_to_uint16_tPhPtii,"a",@progbits
	.sectionflags	@""
	.align	4
.nv.constant0._Z29transpose_uint8_t_to_uint16_tPhPtii:
	.zero		920


//--------------------- SYMBOLS --------------------------

	.type		.nv.reservedSmem.offset0,@object
	.size		.nv.reservedSmem.offset0,0x4
